//
// Generated by NVIDIA NVVM Compiler
//
// Compiler Build ID: CL-36424714
// Cuda compilation tools, release 13.0, V13.0.88
// Based on NVVM 20.0.0
//

.version 9.0
.target sm_100
.address_size 64

	// .globl	_ZN3cub18CUB_300001_SM_10006detail11EmptyKernelIvEEvv
.global .align 1 .b8 _ZN41_INTERNAL_902d1c18_4_k_cu_a6af4ba7_2553034cuda3std3__45__cpo5beginE[1];
.global .align 1 .b8 _ZN41_INTERNAL_902d1c18_4_k_cu_a6af4ba7_2553034cuda3std3__45__cpo3endE[1];
.global .align 1 .b8 _ZN41_INTERNAL_902d1c18_4_k_cu_a6af4ba7_2553034cuda3std3__45__cpo6cbeginE[1];
.global .align 1 .b8 _ZN41_INTERNAL_902d1c18_4_k_cu_a6af4ba7_2553034cuda3std3__45__cpo4cendE[1];
.global .align 1 .b8 _ZN41_INTERNAL_902d1c18_4_k_cu_a6af4ba7_2553034cuda3std3__45__cpo6rbeginE[1];
.global .align 1 .b8 _ZN41_INTERNAL_902d1c18_4_k_cu_a6af4ba7_2553034cuda3std3__45__cpo4rendE[1];
.global .align 1 .b8 _ZN41_INTERNAL_902d1c18_4_k_cu_a6af4ba7_2553034cuda3std3__45__cpo7crbeginE[1];
.global .align 1 .b8 _ZN41_INTERNAL_902d1c18_4_k_cu_a6af4ba7_2553034cuda3std3__45__cpo5crendE[1];
.global .align 1 .b8 _ZN41_INTERNAL_902d1c18_4_k_cu_a6af4ba7_2553034cuda3std3__443_GLOBAL__N__902d1c18_4_k_cu_a6af4ba7_2553036ignoreE[1];
.global .align 1 .b8 _ZN41_INTERNAL_902d1c18_4_k_cu_a6af4ba7_2553034cuda3std3__419piecewise_constructE[1];
.global .align 1 .b8 _ZN41_INTERNAL_902d1c18_4_k_cu_a6af4ba7_2553034cuda3std3__48in_placeE[1];
.global .align 1 .b8 _ZN41_INTERNAL_902d1c18_4_k_cu_a6af4ba7_2553034cuda3std3__420unreachable_sentinelE[1];
.global .align 1 .b8 _ZN41_INTERNAL_902d1c18_4_k_cu_a6af4ba7_2553034cuda3std3__47nulloptE[1];
.global .align 1 .b8 _ZN41_INTERNAL_902d1c18_4_k_cu_a6af4ba7_2553034cuda3std3__48unexpectE[1];
.global .align 1 .b8 _ZN41_INTERNAL_902d1c18_4_k_cu_a6af4ba7_2553034cuda3std6ranges3__45__cpo4swapE[1];
.global .align 1 .b8 _ZN41_INTERNAL_902d1c18_4_k_cu_a6af4ba7_2553034cuda3std6ranges3__45__cpo9iter_moveE[1];
.global .align 1 .b8 _ZN41_INTERNAL_902d1c18_4_k_cu_a6af4ba7_2553034cuda3std6ranges3__45__cpo5beginE[1];
.global .align 1 .b8 _ZN41_INTERNAL_902d1c18_4_k_cu_a6af4ba7_2553034cuda3std6ranges3__45__cpo3endE[1];
.global .align 1 .b8 _ZN41_INTERNAL_902d1c18_4_k_cu_a6af4ba7_2553034cuda3std6ranges3__45__cpo6cbeginE[1];
.global .align 1 .b8 _ZN41_INTERNAL_902d1c18_4_k_cu_a6af4ba7_2553034cuda3std6ranges3__45__cpo4cendE[1];
.global .align 1 .b8 _ZN41_INTERNAL_902d1c18_4_k_cu_a6af4ba7_2553034cuda3std6ranges3__45__cpo7advanceE[1];
.global .align 1 .b8 _ZN41_INTERNAL_902d1c18_4_k_cu_a6af4ba7_2553034cuda3std6ranges3__45__cpo9iter_swapE[1];
.global .align 1 .b8 _ZN41_INTERNAL_902d1c18_4_k_cu_a6af4ba7_2553034cuda3std6ranges3__45__cpo4nextE[1];
.global .align 1 .b8 _ZN41_INTERNAL_902d1c18_4_k_cu_a6af4ba7_2553034cuda3std6ranges3__45__cpo4prevE[1];
.global .align 1 .b8 _ZN41_INTERNAL_902d1c18_4_k_cu_a6af4ba7_2553034cuda3std6ranges3__45__cpo4dataE[1];
.global .align 1 .b8 _ZN41_INTERNAL_902d1c18_4_k_cu_a6af4ba7_2553034cuda3std6ranges3__45__cpo5cdataE[1];
.global .align 1 .b8 _ZN41_INTERNAL_902d1c18_4_k_cu_a6af4ba7_2553034cuda3std6ranges3__45__cpo4sizeE[1];
.global .align 1 .b8 _ZN41_INTERNAL_902d1c18_4_k_cu_a6af4ba7_2553034cuda3std6ranges3__45__cpo5ssizeE[1];
.global .align 1 .b8 _ZN41_INTERNAL_902d1c18_4_k_cu_a6af4ba7_2553034cuda3std6ranges3__45__cpo8distanceE[1];
.global .align 1 .b8 _ZN41_INTERNAL_902d1c18_4_k_cu_a6af4ba7_2553036thrust24THRUST_300001_SM_1000_NS8cuda_cub3parE[1];
.global .align 1 .b8 _ZN41_INTERNAL_902d1c18_4_k_cu_a6af4ba7_2553036thrust24THRUST_300001_SM_1000_NS8cuda_cub10par_nosyncE[1];
.global .align 1 .b8 _ZN41_INTERNAL_902d1c18_4_k_cu_a6af4ba7_2553036thrust24THRUST_300001_SM_1000_NS6system6detail10sequential3seqE[1];
.global .align 1 .b8 _ZN41_INTERNAL_902d1c18_4_k_cu_a6af4ba7_2553036thrust24THRUST_300001_SM_1000_NS12placeholders2_1E[1];
.global .align 1 .b8 _ZN41_INTERNAL_902d1c18_4_k_cu_a6af4ba7_2553036thrust24THRUST_300001_SM_1000_NS12placeholders2_2E[1];
.global .align 1 .b8 _ZN41_INTERNAL_902d1c18_4_k_cu_a6af4ba7_2553036thrust24THRUST_300001_SM_1000_NS12placeholders2_3E[1];
.global .align 1 .b8 _ZN41_INTERNAL_902d1c18_4_k_cu_a6af4ba7_2553036thrust24THRUST_300001_SM_1000_NS12placeholders2_4E[1];
.global .align 1 .b8 _ZN41_INTERNAL_902d1c18_4_k_cu_a6af4ba7_2553036thrust24THRUST_300001_SM_1000_NS12placeholders2_5E[1];
.global .align 1 .b8 _ZN41_INTERNAL_902d1c18_4_k_cu_a6af4ba7_2553036thrust24THRUST_300001_SM_1000_NS12placeholders2_6E[1];
.global .align 1 .b8 _ZN41_INTERNAL_902d1c18_4_k_cu_a6af4ba7_2553036thrust24THRUST_300001_SM_1000_NS12placeholders2_7E[1];
.global .align 1 .b8 _ZN41_INTERNAL_902d1c18_4_k_cu_a6af4ba7_2553036thrust24THRUST_300001_SM_1000_NS12placeholders2_8E[1];
.global .align 1 .b8 _ZN41_INTERNAL_902d1c18_4_k_cu_a6af4ba7_2553036thrust24THRUST_300001_SM_1000_NS12placeholders2_9E[1];
.global .align 1 .b8 _ZN41_INTERNAL_902d1c18_4_k_cu_a6af4ba7_2553036thrust24THRUST_300001_SM_1000_NS12placeholders3_10E[1];
.global .align 1 .b8 _ZN41_INTERNAL_902d1c18_4_k_cu_a6af4ba7_2553036thrust24THRUST_300001_SM_1000_NS3seqE[1];

.visible .entry _ZN3cub18CUB_300001_SM_10006detail11EmptyKernelIvEEvv()
{


	ret;

}


// ===== COMPILED SASS (sm_100) =====

	.target	sm_100

	.elftype	@"ET_EXEC"


//--------------------- .note.nv.tkinfo           --------------------------
	.section	.note.nv.tkinfo,"",@"SHT_NOTE"
	.sectionflags	@"SHF_NOTE_NV_TKINFO"
	.tkinfo
        /*0018*/ 	.word	0x00000002
        /*0030*/ 	.string	""
        /*0030*/ 	.string	"ptxas"
        /*0030*/ 	.string	"Cuda compilation tools, release 13.0, V13.0.88"
        /*0030*/ 	.string	"Build cuda_13.0.r13.0/compiler.36424714_0"
        /*0030*/ 	.string	"-arch sm_100 -m 64 "



//--------------------- .note.nv.cuinfo           --------------------------
	.section	.note.nv.cuinfo,"",@"SHT_NOTE"
	.sectionflags	@"SHF_NOTE_NV_CUINFO"
        /*0018*/ 	.short	0x0002
        /*001a*/ 	.short	0x0064
        /*001c*/ 	.short	0x0082
	.zero		2


//--------------------- .nv.info                  --------------------------
	.section	.nv.info,"",@"SHT_CUDA_INFO"
	.align	4


	//----- nvinfo : EIATTR_REGCOUNT
	.align		4
        /*0000*/ 	.byte	0x04, 0x2f
        /*0002*/ 	.short	(.L_44 - .L_43)
	.align		4
.L_43:
        /*0004*/ 	.word	index@(_ZN3cub18CUB_300001_SM_10006detail11EmptyKernelIvEEvv)
        /*0008*/ 	.word	0x00000004


	//----- nvinfo : EIATTR_FRAME_SIZE
	.align		4
.L_44:
        /*000c*/ 	.byte	0x04, 0x11
        /*000e*/ 	.short	(.L_46 - .L_45)
	.align		4
.L_45:
        /*0010*/ 	.word	index@(_ZN3cub18CUB_300001_SM_10006detail11EmptyKernelIvEEvv)
        /*0014*/ 	.word	0x00000000


	//----- nvinfo : EIATTR_MIN_STACK_SIZE
	.align		4
.L_46:
        /*0018*/ 	.byte	0x04, 0x12
        /*001a*/ 	.short	(.L_48 - .L_47)
	.align		4
.L_47:
        /*001c*/ 	.word	index@(_ZN3cub18CUB_300001_SM_10006detail11EmptyKernelIvEEvv)
        /*0020*/ 	.word	0x00000000
.L_48:


//--------------------- .nv.compat                --------------------------
	.section	.nv.compat,"",@"SHT_CUDA_COMPAT_INFO"
	.align	4
        /*0000*/ 	.byte	0x02, 0x09, 0x00, 0x00, 0x02, 0x02, 0x01, 0x00, 0x02, 0x05, 0x05, 0x00, 0x03, 0x07, 0x01, 0x01
        /*0010*/ 	.byte	0x02, 0x03, 0x00, 0x00, 0x02, 0x06, 0x01, 0x00, 0x04, 0x0b, 0x08, 0x00, 0x09, 0x00, 0x00, 0x00
        /*0020*/ 	.byte	0x00, 0x00, 0x00, 0x00


//--------------------- .nv.info._ZN3cub18CUB_300001_SM_10006detail11EmptyKernelIvEEvv --------------------------
	.section	.nv.info._ZN3cub18CUB_300001_SM_10006detail11EmptyKernelIvEEvv,"",@"SHT_CUDA_INFO"
	.sectionflags	@""
	.align	4


	//----- nvinfo : EIATTR_CUDA_API_VERSION
	.align		4
        /*0000*/ 	.byte	0x04, 0x37
        /*0002*/ 	.short	(.L_50 - .L_49)
.L_49:
        /*0004*/ 	.word	0x00000082


	//----- nvinfo : EIATTR_SPARSE_MMA_MASK
	.align		4
.L_50:
        /*0008*/ 	.byte	0x03, 0x50
        /*000a*/ 	.short	0x0000


	//----- nvinfo : EIATTR_MAXREG_COUNT
	.align		4
        /*000c*/ 	.byte	0x03, 0x1b
        /*000e*/ 	.short	0x00ff


	//----- nvinfo : EIATTR_MERCURY_ISA_VERSION
	.align		4
        /*0010*/ 	.byte	0x03, 0x5f
        /*0012*/ 	.short	0x0101


	//----- nvinfo : EIATTR_VRC_CTA_INIT_COUNT
	.align		4
        /*0014*/ 	.byte	0x02, 0x4a
	.zero		1
	.zero		1


	//----- nvinfo : EIATTR_EXIT_INSTR_OFFSETS
	.align		4
        /*0018*/ 	.byte	0x04, 0x1c
        /*001a*/ 	.short	(.L_52 - .L_51)


	//   ....[0]....
.L_51:
        /*001c*/ 	.word	0x00000010


	//----- nvinfo : EIATTR_SW_WAR
	.align		4
.L_52:
        /*0020*/ 	.byte	0x04, 0x36
        /*0022*/ 	.short	(.L_54 - .L_53)
.L_53:
        /*0024*/ 	.word	0x00000008
.L_54:


//--------------------- .nv.callgraph             --------------------------
	.section	.nv.callgraph,"",@"SHT_CUDA_CALLGRAPH"
	.align	4
	.sectionentsize	8
	.align		4
        /*0000*/ 	.word	0x00000000
	.align		4
        /*0004*/ 	.word	0xffffffff
	.align		4
        /*0008*/ 	.word	0x00000000
	.align		4
        /*000c*/ 	.word	0xfffffffe
	.align		4
        /*0010*/ 	.word	0x00000000
	.align		4
        /*0014*/ 	.word	0xfffffffd
	.align		4
        /*0018*/ 	.word	0x00000000
	.align		4
        /*001c*/ 	.word	0xfffffffc


//--------------------- .nv.constant4             --------------------------
	.section	.nv.constant4,"a",@progbits
	.align	8
	.align		8
.nv.constant4:
        /*0000*/ 	.dword	_ZN41_INTERNAL_902d1c18_4_k_cu_a6af4ba7_2557014cuda3std3__45__cpo5beginE
	.align		8
        /*0008*/ 	.dword	_ZN41_INTERNAL_902d1c18_4_k_cu_a6af4ba7_2557014cuda3std3__45__cpo3endE
	.align		8
        /*0010*/ 	.dword	_ZN41_INTERNAL_902d1c18_4_k_cu_a6af4ba7_2557014cuda3std3__45__cpo6cbeginE
	.align		8
        /*0018*/ 	.dword	_ZN41_INTERNAL_902d1c18_4_k_cu_a6af4ba7_2557014cuda3std3__45__cpo4cendE
	.align		8
        /*0020*/ 	.dword	_ZN41_INTERNAL_902d1c18_4_k_cu_a6af4ba7_2557014cuda3std3__45__cpo6rbeginE
	.align		8
        /*0028*/ 	.dword	_ZN41_INTERNAL_902d1c18_4_k_cu_a6af4ba7_2557014cuda3std3__45__cpo4rendE
	.align		8
        /*0030*/ 	.dword	_ZN41_INTERNAL_902d1c18_4_k_cu_a6af4ba7_2557014cuda3std3__45__cpo7crbeginE
	.align		8
        /*0038*/ 	.dword	_ZN41_INTERNAL_902d1c18_4_k_cu_a6af4ba7_2557014cuda3std3__45__cpo5crendE
	.align		8
        /*0040*/ 	.dword	_ZN41_INTERNAL_902d1c18_4_k_cu_a6af4ba7_2557014cuda3std3__443_GLOBAL__N__902d1c18_4_k_cu_a6af4ba7_2557016ignoreE
	.align		8
        /*0048*/ 	.dword	_ZN41_INTERNAL_902d1c18_4_k_cu_a6af4ba7_2557014cuda3std3__419piecewise_constructE
	.align		8
        /*0050*/ 	.dword	_ZN41_INTERNAL_902d1c18_4_k_cu_a6af4ba7_2557014cuda3std3__48in_placeE
	.align		8
        /*0058*/ 	.dword	_ZN41_INTERNAL_902d1c18_4_k_cu_a6af4ba7_2557014cuda3std3__420unreachable_sentinelE
	.align		8
        /*0060*/ 	.dword	_ZN41_INTERNAL_902d1c18_4_k_cu_a6af4ba7_2557014cuda3std3__47nulloptE
	.align		8
        /*0068*/ 	.dword	_ZN41_INTERNAL_902d1c18_4_k_cu_a6af4ba7_2557014cuda3std3__48unexpectE
	.align		8
        /*0070*/ 	.dword	_ZN41_INTERNAL_902d1c18_4_k_cu_a6af4ba7_2557014cuda3std6ranges3__45__cpo4swapE
	.align		8
        /*0078*/ 	.dword	_ZN41_INTERNAL_902d1c18_4_k_cu_a6af4ba7_2557014cuda3std6ranges3__45__cpo9iter_moveE
	.align		8
        /*0080*/ 	.dword	_ZN41_INTERNAL_902d1c18_4_k_cu_a6af4ba7_2557014cuda3std6ranges3__45__cpo5beginE
	.align		8
        /*0088*/ 	.dword	_ZN41_INTERNAL_902d1c18_4_k_cu_a6af4ba7_2557014cuda3std6ranges3__45__cpo3endE
	.align		8
        /*0090*/ 	.dword	_ZN41_INTERNAL_902d1c18_4_k_cu_a6af4ba7_2557014cuda3std6ranges3__45__cpo6cbeginE
	.align		8
        /*0098*/ 	.dword	_ZN41_INTERNAL_902d1c18_4_k_cu_a6af4ba7_2557014cuda3std6ranges3__45__cpo4cendE
	.align		8
        /*00a0*/ 	.dword	_ZN41_INTERNAL_902d1c18_4_k_cu_a6af4ba7_2557014cuda3std6ranges3__45__cpo7advanceE
	.align		8
        /*00a8*/ 	.dword	_ZN41_INTERNAL_902d1c18_4_k_cu_a6af4ba7_2557014cuda3std6ranges3__45__cpo9iter_swapE
	.align		8
        /*00b0*/ 	.dword	_ZN41_INTERNAL_902d1c18_4_k_cu_a6af4ba7_2557014cuda3std6ranges3__45__cpo4nextE
	.align		8
        /*00b8*/ 	.dword	_ZN41_INTERNAL_902d1c18_4_k_cu_a6af4ba7_2557014cuda3std6ranges3__45__cpo4prevE
	.align		8
        /*00c0*/ 	.dword	_ZN41_INTERNAL_902d1c18_4_k_cu_a6af4ba7_2557014cuda3std6ranges3__45__cpo4dataE
	.align		8
        /*00c8*/ 	.dword	_ZN41_INTERNAL_902d1c18_4_k_cu_a6af4ba7_2557014cuda3std6ranges3__45__cpo5cdataE
	.align		8
        /*00d0*/ 	.dword	_ZN41_INTERNAL_902d1c18_4_k_cu_a6af4ba7_2557014cuda3std6ranges3__45__cpo4sizeE
	.align		8
        /*00d8*/ 	.dword	_ZN41_INTERNAL_902d1c18_4_k_cu_a6af4ba7_2557014cuda3std6ranges3__45__cpo5ssizeE
	.align		8
        /*00e0*/ 	.dword	_ZN41_INTERNAL_902d1c18_4_k_cu_a6af4ba7_2557014cuda3std6ranges3__45__cpo8distanceE
	.align		8
        /*00e8*/ 	.dword	_ZN41_INTERNAL_902d1c18_4_k_cu_a6af4ba7_2557016thrust24THRUST_300001_SM_1000_NS8cuda_cub3parE
	.align		8
        /*00f0*/ 	.dword	_ZN41_INTERNAL_902d1c18_4_k_cu_a6af4ba7_2557016thrust24THRUST_300001_SM_1000_NS8cuda_cub10par_nosyncE
	.align		8
        /*00f8*/ 	.dword	_ZN41_INTERNAL_902d1c18_4_k_cu_a6af4ba7_2557016thrust24THRUST_300001_SM_1000_NS6system6detail10sequential3seqE
	.align		8
        /*0100*/ 	.dword	_ZN41_INTERNAL_902d1c18_4_k_cu_a6af4ba7_2557016thrust24THRUST_300001_SM_1000_NS12placeholders2_1E
	.align		8
        /*0108*/ 	.dword	_ZN41_INTERNAL_902d1c18_4_k_cu_a6af4ba7_2557016thrust24THRUST_300001_SM_1000_NS12placeholders2_2E
	.align		8
        /*0110*/ 	.dword	_ZN41_INTERNAL_902d1c18_4_k_cu_a6af4ba7_2557016thrust24THRUST_300001_SM_1000_NS12placeholders2_3E
	.align		8
        /*0118*/ 	.dword	_ZN41_INTERNAL_902d1c18_4_k_cu_a6af4ba7_2557016thrust24THRUST_300001_SM_1000_NS12placeholders2_4E
	.align		8
        /*0120*/ 	.dword	_ZN41_INTERNAL_902d1c18_4_k_cu_a6af4ba7_2557016thrust24THRUST_300001_SM_1000_NS12placeholders2_5E
	.align		8
        /*0128*/ 	.dword	_ZN41_INTERNAL_902d1c18_4_k_cu_a6af4ba7_2557016thrust24THRUST_300001_SM_1000_NS12placeholders2_6E
	.align		8
        /*0130*/ 	.dword	_ZN41_INTERNAL_902d1c18_4_k_cu_a6af4ba7_2557016thrust24THRUST_300001_SM_1000_NS12placeholders2_7E
	.align		8
        /*0138*/ 	.dword	_ZN41_INTERNAL_902d1c18_4_k_cu_a6af4ba7_2557016thrust24THRUST_300001_SM_1000_NS12placeholders2_8E
	.align		8
        /*0140*/ 	.dword	_ZN41_INTERNAL_902d1c18_4_k_cu_a6af4ba7_2557016thrust24THRUST_300001_SM_1000_NS12placeholders2_9E
	.align		8
        /*0148*/ 	.dword	_ZN41_INTERNAL_902d1c18_4_k_cu_a6af4ba7_2557016thrust24THRUST_300001_SM_1000_NS12placeholders3_10E
	.align		8
        /*0150*/ 	.dword	_ZN41_INTERNAL_902d1c18_4_k_cu_a6af4ba7_2557016thrust24THRUST_300001_SM_1000_NS3seqE


//--------------------- .text._ZN3cub18CUB_300001_SM_10006detail11EmptyKernelIvEEvv --------------------------
	.section	.text._ZN3cub18CUB_300001_SM_10006detail11EmptyKernelIvEEvv,"ax",@progbits
	.align	128
        .global         _ZN3cub18CUB_300001_SM_10006detail11EmptyKernelIvEEvv
        .type           _ZN3cub18CUB_300001_SM_10006detail11EmptyKernelIvEEvv,@function
        .size           _ZN3cub18CUB_300001_SM_10006detail11EmptyKernelIvEEvv,(.L_x_1 - _ZN3cub18CUB_300001_SM_10006detail11EmptyKernelIvEEvv)
        .other          _ZN3cub18CUB_300001_SM_10006detail11EmptyKernelIvEEvv,@"STO_CUDA_ENTRY STV_DEFAULT"
_ZN3cub18CUB_300001_SM_10006detail11EmptyKernelIvEEvv:
.text._ZN3cub18CUB_300001_SM_10006detail11EmptyKernelIvEEvv:
[----:B------:R-:W-:Y:S01]  /*0000*/  LDC R1, c[0x0][0x37c] ;  /* 0x0000df00ff017b82 */ /* 0x000fe20000000800 */
[----:B------:R-:W-:Y:S05]  /*0010*/  EXIT ;  /* 0x000000000000794d */ /* 0x000fea0003800000 */
.L_x_0:
[----:B------:R-:W-:-:S00]  /*0020*/  BRA `(.L_x_0) ;  /* 0xfffffffc00fc7947 */ /* 0x000fc0000383ffff */
[----:B------:R-:W-:-:S00]  /*0030*/  NOP ;  /* 0x0000000000007918 */ /* 0x000fc00000000000 */
        /* <DEDUP_REMOVED lines=12> */
.L_x_1:


//--------------------- .nv.shared.reserved.0     --------------------------
	.section	.nv.shared.reserved.0,"aw",@nobits
	.weak		__nv_reservedSMEM_offset_0_alias
	.size		__nv_reservedSMEM_offset_0_alias, 0, 64
	.other		__nv_reservedSMEM_offset_0_alias,@"STO_CUDA_RESERVED_SHARED STV_DEFAULT"
__nv_reservedSMEM_offset_0_alias:
	.zero		0
	.zero		64


//--------------------- .nv.global                --------------------------
	.section	.nv.global,"aw",@nobits
.nv.global:
	.type		_ZN41_INTERNAL_902d1c18_4_k_cu_a6af4ba7_2557016thrust24THRUST_300001_SM_1000_NS3seqE,@object
	.size		_ZN41_INTERNAL_902d1c18_4_k_cu_a6af4ba7_2557016thrust24THRUST_300001_SM_1000_NS3seqE,(_ZN41_INTERNAL_902d1c18_4_k_cu_a6af4ba7_2557014cuda3std3__48in_placeE - _ZN41_INTERNAL_902d1c18_4_k_cu_a6af4ba7_2557016thrust24THRUST_300001_SM_1000_NS3seqE)
_ZN41_INTERNAL_902d1c18_4_k_cu_a6af4ba7_2557016thrust24THRUST_300001_SM_1000_NS3seqE:
	.zero		1
	.type		_ZN41_INTERNAL_902d1c18_4_k_cu_a6af4ba7_2557014cuda3std3__48in_placeE,@object
	.size		_ZN41_INTERNAL_902d1c18_4_k_cu_a6af4ba7_2557014cuda3std3__48in_placeE,(_ZN41_INTERNAL_902d1c18_4_k_cu_a6af4ba7_2557014cuda3std6ranges3__45__cpo4sizeE - _ZN41_INTERNAL_902d1c18_4_k_cu_a6af4ba7_2557014cuda3std3__48in_placeE)
_ZN41_INTERNAL_902d1c18_4_k_cu_a6af4ba7_2557014cuda3std3__48in_placeE:
	.zero		1
	.type		_ZN41_INTERNAL_902d1c18_4_k_cu_a6af4ba7_2557014cuda3std6ranges3__45__cpo4sizeE,@object
	.size		_ZN41_INTERNAL_902d1c18_4_k_cu_a6af4ba7_2557014cuda3std6ranges3__45__cpo4sizeE,(_ZN41_INTERNAL_902d1c18_4_k_cu_a6af4ba7_2557016thrust24THRUST_300001_SM_1000_NS12placeholders2_3E - _ZN41_INTERNAL_902d1c18_4_k_cu_a6af4ba7_2557014cuda3std6ranges3__45__cpo4sizeE)
_ZN41_INTERNAL_902d1c18_4_k_cu_a6af4ba7_2557014cuda3std6ranges3__45__cpo4sizeE:
	.zero		1
	.type		_ZN41_INTERNAL_902d1c18_4_k_cu_a6af4ba7_2557016thrust24THRUST_300001_SM_1000_NS12placeholders2_3E,@object
	.size		_ZN41_INTERNAL_902d1c18_4_k_cu_a6af4ba7_2557016thrust24THRUST_300001_SM_1000_NS12placeholders2_3E,(_ZN41_INTERNAL_902d1c18_4_k_cu_a6af4ba7_2557014cuda3std3__45__cpo6cbeginE - _ZN41_INTERNAL_902d1c18_4_k_cu_a6af4ba7_2557016thrust24THRUST_300001_SM_1000_NS12placeholders2_3E)
_ZN41_INTERNAL_902d1c18_4_k_cu_a6af4ba7_2557016thrust24THRUST_300001_SM_1000_NS12placeholders2_3E:
	.zero		1
	.type		_ZN41_INTERNAL_902d1c18_4_k_cu_a6af4ba7_2557014cuda3std3__45__cpo6cbeginE,@object
	.size		_ZN41_INTERNAL_902d1c18_4_k_cu_a6af4ba7_2557014cuda3std3__45__cpo6cbeginE,(_ZN41_INTERNAL_902d1c18_4_k_cu_a6af4ba7_2557014cuda3std6ranges3__45__cpo6cbeginE - _ZN41_INTERNAL_902d1c18_4_k_cu_a6af4ba7_2557014cuda3std3__45__cpo6cbeginE)
_ZN41_INTERNAL_902d1c18_4_k_cu_a6af4ba7_2557014cuda3std3__45__cpo6cbeginE:
	.zero		1
	.type		_ZN41_INTERNAL_902d1c18_4_k_cu_a6af4ba7_2557014cuda3std6ranges3__45__cpo6cbeginE,@object
	.size		_ZN41_INTERNAL_902d1c18_4_k_cu_a6af4ba7_2557014cuda3std6ranges3__45__cpo6cbeginE,(_ZN41_INTERNAL_902d1c18_4_k_cu_a6af4ba7_2557016thrust24THRUST_300001_SM_1000_NS12placeholders2_7E - _ZN41_INTERNAL_902d1c18_4_k_cu_a6af4ba7_2557014cuda3std6ranges3__45__cpo6cbeginE)
_ZN41_INTERNAL_902d1c18_4_k_cu_a6af4ba7_2557014cuda3std6ranges3__45__cpo6cbeginE:
	.zero		1
	.type		_ZN41_INTERNAL_902d1c18_4_k_cu_a6af4ba7_2557016thrust24THRUST_300001_SM_1000_NS12placeholders2_7E,@object
	.size		_ZN41_INTERNAL_902d1c18_4_k_cu_a6af4ba7_2557016thrust24THRUST_300001_SM_1000_NS12placeholders2_7E,(_ZN41_INTERNAL_902d1c18_4_k_cu_a6af4ba7_2557014cuda3std3__45__cpo7crbeginE - _ZN41_INTERNAL_902d1c18_4_k_cu_a6af4ba7_2557016thrust24THRUST_300001_SM_1000_NS12placeholders2_7E)
_ZN41_INTERNAL_902d1c18_4_k_cu_a6af4ba7_2557016thrust24THRUST_300001_SM_1000_NS12placeholders2_7E:
	.zero		1
	.type		_ZN41_INTERNAL_902d1c18_4_k_cu_a6af4ba7_2557014cuda3std3__45__cpo7crbeginE,@object
	.size		_ZN41_INTERNAL_902d1c18_4_k_cu_a6af4ba7_2557014cuda3std3__45__cpo7crbeginE,(_ZN41_INTERNAL_902d1c18_4_k_cu_a6af4ba7_2557014cuda3std6ranges3__45__cpo4nextE - _ZN41_INTERNAL_902d1c18_4_k_cu_a6af4ba7_2557014cuda3std3__45__cpo7crbeginE)
_ZN41_INTERNAL_902d1c18_4_k_cu_a6af4ba7_2557014cuda3std3__45__cpo7crbeginE:
	.zero		1
	.type		_ZN41_INTERNAL_902d1c18_4_k_cu_a6af4ba7_2557014cuda3std6ranges3__45__cpo4nextE,@object
	.size		_ZN41_INTERNAL_902d1c18_4_k_cu_a6af4ba7_2557014cuda3std6ranges3__45__cpo4nextE,(_ZN41_INTERNAL_902d1c18_4_k_cu_a6af4ba7_2557014cuda3std6ranges3__45__cpo4swapE - _ZN41_INTERNAL_902d1c18_4_k_cu_a6af4ba7_2557014cuda3std6ranges3__45__cpo4nextE)
_ZN41_INTERNAL_902d1c18_4_k_cu_a6af4ba7_2557014cuda3std6ranges3__45__cpo4nextE:
	.zero		1
	.type		_ZN41_INTERNAL_902d1c18_4_k_cu_a6af4ba7_2557014cuda3std6ranges3__45__cpo4swapE,@object
	.size		_ZN41_INTERNAL_902d1c18_4_k_cu_a6af4ba7_2557014cuda3std6ranges3__45__cpo4swapE,(_ZN41_INTERNAL_902d1c18_4_k_cu_a6af4ba7_2557016thrust24THRUST_300001_SM_1000_NS8cuda_cub10par_nosyncE - _ZN41_INTERNAL_902d1c18_4_k_cu_a6af4ba7_2557014cuda3std6ranges3__45__cpo4swapE)
_ZN41_INTERNAL_902d1c18_4_k_cu_a6af4ba7_2557014cuda3std6ranges3__45__cpo4swapE:
	.zero		1
	.type		_ZN41_INTERNAL_902d1c18_4_k_cu_a6af4ba7_2557016thrust24THRUST_300001_SM_1000_NS8cuda_cub10par_nosyncE,@object
	.size		_ZN41_INTERNAL_902d1c18_4_k_cu_a6af4ba7_2557016thrust24THRUST_300001_SM_1000_NS8cuda_cub10par_nosyncE,(_ZN41_INTERNAL_902d1c18_4_k_cu_a6af4ba7_2557016thrust24THRUST_300001_SM_1000_NS12placeholders2_9E - _ZN41_INTERNAL_902d1c18_4_k_cu_a6af4ba7_2557016thrust24THRUST_300001_SM_1000_NS8cuda_cub10par_nosyncE)
_ZN41_INTERNAL_902d1c18_4_k_cu_a6af4ba7_2557016thrust24THRUST_300001_SM_1000_NS8cuda_cub10par_nosyncE:
	.zero		1
	.type		_ZN41_INTERNAL_902d1c18_4_k_cu_a6af4ba7_2557016thrust24THRUST_300001_SM_1000_NS12placeholders2_9E,@object
	.size		_ZN41_INTERNAL_902d1c18_4_k_cu_a6af4ba7_2557016thrust24THRUST_300001_SM_1000_NS12placeholders2_9E,(_ZN41_INTERNAL_902d1c18_4_k_cu_a6af4ba7_2557014cuda3std3__443_GLOBAL__N__902d1c18_4_k_cu_a6af4ba7_2557016ignoreE - _ZN41_INTERNAL_902d1c18_4_k_cu_a6af4ba7_2557016thrust24THRUST_300001_SM_1000_NS12placeholders2_9E)
_ZN41_INTERNAL_902d1c18_4_k_cu_a6af4ba7_2557016thrust24THRUST_300001_SM_1000_NS12placeholders2_9E:
	.zero		1
	.type		_ZN41_INTERNAL_902d1c18_4_k_cu_a6af4ba7_2557014cuda3std3__443_GLOBAL__N__902d1c18_4_k_cu_a6af4ba7_2557016ignoreE,@object
	.size		_ZN41_INTERNAL_902d1c18_4_k_cu_a6af4ba7_2557014cuda3std3__443_GLOBAL__N__902d1c18_4_k_cu_a6af4ba7_2557016ignoreE,(_ZN41_INTERNAL_902d1c18_4_k_cu_a6af4ba7_2557014cuda3std6ranges3__45__cpo4dataE - _ZN41_INTERNAL_902d1c18_4_k_cu_a6af4ba7_2557014cuda3std3__443_GLOBAL__N__902d1c18_4_k_cu_a6af4ba7_2557016ignoreE)
_ZN41_INTERNAL_902d1c18_4_k_cu_a6af4ba7_2557014cuda3std3__443_GLOBAL__N__902d1c18_4_k_cu_a6af4ba7_2557016ignoreE:
	.zero		1
	.type		_ZN41_INTERNAL_902d1c18_4_k_cu_a6af4ba7_2557014cuda3std6ranges3__45__cpo4dataE,@object
	.size		_ZN41_INTERNAL_902d1c18_4_k_cu_a6af4ba7_2557014cuda3std6ranges3__45__cpo4dataE,(_ZN41_INTERNAL_902d1c18_4_k_cu_a6af4ba7_2557016thrust24THRUST_300001_SM_1000_NS12placeholders2_1E - _ZN41_INTERNAL_902d1c18_4_k_cu_a6af4ba7_2557014cuda3std6ranges3__45__cpo4dataE)
_ZN41_INTERNAL_902d1c18_4_k_cu_a6af4ba7_2557014cuda3std6ranges3__45__cpo4dataE:
	.zero		1
	.type		_ZN41_INTERNAL_902d1c18_4_k_cu_a6af4ba7_2557016thrust24THRUST_300001_SM_1000_NS12placeholders2_1E,@object
	.size		_ZN41_INTERNAL_902d1c18_4_k_cu_a6af4ba7_2557016thrust24THRUST_300001_SM_1000_NS12placeholders2_1E,(_ZN41_INTERNAL_902d1c18_4_k_cu_a6af4ba7_2557014cuda3std3__45__cpo5beginE - _ZN41_INTERNAL_902d1c18_4_k_cu_a6af4ba7_2557016thrust24THRUST_300001_SM_1000_NS12placeholders2_1E)
_ZN41_INTERNAL_902d1c18_4_k_cu_a6af4ba7_2557016thrust24THRUST_300001_SM_1000_NS12placeholders2_1E:
	.zero		1
	.type		_ZN41_INTERNAL_902d1c18_4_k_cu_a6af4ba7_2557014cuda3std3__45__cpo5beginE,@object
	.size		_ZN41_INTERNAL_902d1c18_4_k_cu_a6af4ba7_2557014cuda3std3__45__cpo5beginE,(_ZN41_INTERNAL_902d1c18_4_k_cu_a6af4ba7_2557014cuda3std6ranges3__45__cpo5beginE - _ZN41_INTERNAL_902d1c18_4_k_cu_a6af4ba7_2557014cuda3std3__45__cpo5beginE)
_ZN41_INTERNAL_902d1c18_4_k_cu_a6af4ba7_2557014cuda3std3__45__cpo5beginE:
	.zero		1
	.type		_ZN41_INTERNAL_902d1c18_4_k_cu_a6af4ba7_2557014cuda3std6ranges3__45__cpo5beginE,@object
	.size		_ZN41_INTERNAL_902d1c18_4_k_cu_a6af4ba7_2557014cuda3std6ranges3__45__cpo5beginE,(_ZN41_INTERNAL_902d1c18_4_k_cu_a6af4ba7_2557016thrust24THRUST_300001_SM_1000_NS12placeholders2_5E - _ZN41_INTERNAL_902d1c18_4_k_cu_a6af4ba7_2557014cuda3std6ranges3__45__cpo5beginE)
_ZN41_INTERNAL_902d1c18_4_k_cu_a6af4ba7_2557014cuda3std6ranges3__45__cpo5beginE:
	.zero		1
	.type		_ZN41_INTERNAL_902d1c18_4_k_cu_a6af4ba7_2557016thrust24THRUST_300001_SM_1000_NS12placeholders2_5E,@object
	.size		_ZN41_INTERNAL_902d1c18_4_k_cu_a6af4ba7_2557016thrust24THRUST_300001_SM_1000_NS12placeholders2_5E,(_ZN41_INTERNAL_902d1c18_4_k_cu_a6af4ba7_2557014cuda3std3__45__cpo6rbeginE - _ZN41_INTERNAL_902d1c18_4_k_cu_a6af4ba7_2557016thrust24THRUST_300001_SM_1000_NS12placeholders2_5E)
_ZN41_INTERNAL_902d1c18_4_k_cu_a6af4ba7_2557016thrust24THRUST_300001_SM_1000_NS12placeholders2_5E:
	.zero		1
	.type		_ZN41_INTERNAL_902d1c18_4_k_cu_a6af4ba7_2557014cuda3std3__45__cpo6rbeginE,@object
	.size		_ZN41_INTERNAL_902d1c18_4_k_cu_a6af4ba7_2557014cuda3std3__45__cpo6rbeginE,(_ZN41_INTERNAL_902d1c18_4_k_cu_a6af4ba7_2557014cuda3std6ranges3__45__cpo7advanceE - _ZN41_INTERNAL_902d1c18_4_k_cu_a6af4ba7_2557014cuda3std3__45__cpo6rbeginE)
_ZN41_INTERNAL_902d1c18_4_k_cu_a6af4ba7_2557014cuda3std3__45__cpo6rbeginE:
	.zero		1
	.type		_ZN41_INTERNAL_902d1c18_4_k_cu_a6af4ba7_2557014cuda3std6ranges3__45__cpo7advanceE,@object
	.size		_ZN41_INTERNAL_902d1c18_4_k_cu_a6af4ba7_2557014cuda3std6ranges3__45__cpo7advanceE,(_ZN41_INTERNAL_902d1c18_4_k_cu_a6af4ba7_2557014cuda3std3__47nulloptE - _ZN41_INTERNAL_902d1c18_4_k_cu_a6af4ba7_2557014cuda3std6ranges3__45__cpo7advanceE)
_ZN41_INTERNAL_902d1c18_4_k_cu_a6af4ba7_2557014cuda3std6ranges3__45__cpo7advanceE:
	.zero		1
	.type		_ZN41_INTERNAL_902d1c18_4_k_cu_a6af4ba7_2557014cuda3std3__47nulloptE,@object
	.size		_ZN41_INTERNAL_902d1c18_4_k_cu_a6af4ba7_2557014cuda3std3__47nulloptE,(_ZN41_INTERNAL_902d1c18_4_k_cu_a6af4ba7_2557014cuda3std6ranges3__45__cpo8distanceE - _ZN41_INTERNAL_902d1c18_4_k_cu_a6af4ba7_2557014cuda3std3__47nulloptE)
_ZN41_INTERNAL_902d1c18_4_k_cu_a6af4ba7_2557014cuda3std3__47nulloptE:
	.zero		1
	.type		_ZN41_INTERNAL_902d1c18_4_k_cu_a6af4ba7_2557014cuda3std6ranges3__45__cpo8distanceE,@object
	.size		_ZN41_INTERNAL_902d1c18_4_k_cu_a6af4ba7_2557014cuda3std6ranges3__45__cpo8distanceE,(_ZN41_INTERNAL_902d1c18_4_k_cu_a6af4ba7_2557016thrust24THRUST_300001_SM_1000_NS12placeholders3_10E - _ZN41_INTERNAL_902d1c18_4_k_cu_a6af4ba7_2557014cuda3std6ranges3__45__cpo8distanceE)
_ZN41_INTERNAL_902d1c18_4_k_cu_a6af4ba7_2557014cuda3std6ranges3__45__cpo8distanceE:
	.zero		1
	.type		_ZN41_INTERNAL_902d1c18_4_k_cu_a6af4ba7_2557016thrust24THRUST_300001_SM_1000_NS12placeholders3_10E,@object
	.size		_ZN41_INTERNAL_902d1c18_4_k_cu_a6af4ba7_2557016thrust24THRUST_300001_SM_1000_NS12placeholders3_10E,(_ZN41_INTERNAL_902d1c18_4_k_cu_a6af4ba7_2557014cuda3std3__419piecewise_constructE - _ZN41_INTERNAL_902d1c18_4_k_cu_a6af4ba7_2557016thrust24THRUST_300001_SM_1000_NS12placeholders3_10E)
_ZN41_INTERNAL_902d1c18_4_k_cu_a6af4ba7_2557016thrust24THRUST_300001_SM_1000_NS12placeholders3_10E:
	.zero		1
	.type		_ZN41_INTERNAL_902d1c18_4_k_cu_a6af4ba7_2557014cuda3std3__419piecewise_constructE,@object
	.size		_ZN41_INTERNAL_902d1c18_4_k_cu_a6af4ba7_2557014cuda3std3__419piecewise_constructE,(_ZN41_INTERNAL_902d1c18_4_k_cu_a6af4ba7_2557014cuda3std6ranges3__45__cpo5cdataE - _ZN41_INTERNAL_902d1c18_4_k_cu_a6af4ba7_2557014cuda3std3__419piecewise_constructE)
_ZN41_INTERNAL_902d1c18_4_k_cu_a6af4ba7_2557014cuda3std3__419piecewise_constructE:
	.zero		1
	.type		_ZN41_INTERNAL_902d1c18_4_k_cu_a6af4ba7_2557014cuda3std6ranges3__45__cpo5cdataE,@object
	.size		_ZN41_INTERNAL_902d1c18_4_k_cu_a6af4ba7_2557014cuda3std6ranges3__45__cpo5cdataE,(_ZN41_INTERNAL_902d1c18_4_k_cu_a6af4ba7_2557016thrust24THRUST_300001_SM_1000_NS12placeholders2_2E - _ZN41_INTERNAL_902d1c18_4_k_cu_a6af4ba7_2557014cuda3std6ranges3__45__cpo5cdataE)
_ZN41_INTERNAL_902d1c18_4_k_cu_a6af4ba7_2557014cuda3std6ranges3__45__cpo5cdataE:
	.zero		1
	.type		_ZN41_INTERNAL_902d1c18_4_k_cu_a6af4ba7_2557016thrust24THRUST_300001_SM_1000_NS12placeholders2_2E,@object
	.size		_ZN41_INTERNAL_902d1c18_4_k_cu_a6af4ba7_2557016thrust24THRUST_300001_SM_1000_NS12placeholders2_2E,(_ZN41_INTERNAL_902d1c18_4_k_cu_a6af4ba7_2557014cuda3std3__45__cpo3endE - _ZN41_INTERNAL_902d1c18_4_k_cu_a6af4ba7_2557016thrust24THRUST_300001_SM_1000_NS12placeholders2_2E)
_ZN41_INTERNAL_902d1c18_4_k_cu_a6af4ba7_2557016thrust24THRUST_300001_SM_1000_NS12placeholders2_2E:
	.zero		1
	.type		_ZN41_INTERNAL_902d1c18_4_k_cu_a6af4ba7_2557014cuda3std3__45__cpo3endE,@object
	.size		_ZN41_INTERNAL_902d1c18_4_k_cu_a6af4ba7_2557014cuda3std3__45__cpo3endE,(_ZN41_INTERNAL_902d1c18_4_k_cu_a6af4ba7_2557014cuda3std6ranges3__45__cpo3endE - _ZN41_INTERNAL_902d1c18_4_k_cu_a6af4ba7_2557014cuda3std3__45__cpo3endE)
_ZN41_INTERNAL_902d1c18_4_k_cu_a6af4ba7_2557014cuda3std3__45__cpo3endE:
	.zero		1
	.type		_ZN41_INTERNAL_902d1c18_4_k_cu_a6af4ba7_2557014cuda3std6ranges3__45__cpo3endE,@object
	.size		_ZN41_INTERNAL_902d1c18_4_k_cu_a6af4ba7_2557014cuda3std6ranges3__45__cpo3endE,(_ZN41_INTERNAL_902d1c18_4_k_cu_a6af4ba7_2557016thrust24THRUST_300001_SM_1000_NS12placeholders2_6E - _ZN41_INTERNAL_902d1c18_4_k_cu_a6af4ba7_2557014cuda3std6ranges3__45__cpo3endE)
_ZN41_INTERNAL_902d1c18_4_k_cu_a6af4ba7_2557014cuda3std6ranges3__45__cpo3endE:
	.zero		1
	.type		_ZN41_INTERNAL_902d1c18_4_k_cu_a6af4ba7_2557016thrust24THRUST_300001_SM_1000_NS12placeholders2_6E,@object
	.size		_ZN41_INTERNAL_902d1c18_4_k_cu_a6af4ba7_2557016thrust24THRUST_300001_SM_1000_NS12placeholders2_6E,(_ZN41_INTERNAL_902d1c18_4_k_cu_a6af4ba7_2557014cuda3std3__45__cpo4rendE - _ZN41_INTERNAL_902d1c18_4_k_cu_a6af4ba7_2557016thrust24THRUST_300001_SM_1000_NS12placeholders2_6E)
_ZN41_INTERNAL_902d1c18_4_k_cu_a6af4ba7_2557016thrust24THRUST_300001_SM_1000_NS12placeholders2_6E:
	.zero		1
	.type		_ZN41_INTERNAL_902d1c18_4_k_cu_a6af4ba7_2557014cuda3std3__45__cpo4rendE,@object
	.size		_ZN41_INTERNAL_902d1c18_4_k_cu_a6af4ba7_2557014cuda3std3__45__cpo4rendE,(_ZN41_INTERNAL_902d1c18_4_k_cu_a6af4ba7_2557014cuda3std6ranges3__45__cpo9iter_swapE - _ZN41_INTERNAL_902d1c18_4_k_cu_a6af4ba7_2557014cuda3std3__45__cpo4rendE)
_ZN41_INTERNAL_902d1c18_4_k_cu_a6af4ba7_2557014cuda3std3__45__cpo4rendE:
	.zero		1
	.type		_ZN41_INTERNAL_902d1c18_4_k_cu_a6af4ba7_2557014cuda3std6ranges3__45__cpo9iter_swapE,@object
	.size		_ZN41_INTERNAL_902d1c18_4_k_cu_a6af4ba7_2557014cuda3std6ranges3__45__cpo9iter_swapE,(_ZN41_INTERNAL_902d1c18_4_k_cu_a6af4ba7_2557014cuda3std3__48unexpectE - _ZN41_INTERNAL_902d1c18_4_k_cu_a6af4ba7_2557014cuda3std6ranges3__45__cpo9iter_swapE)
_ZN41_INTERNAL_902d1c18_4_k_cu_a6af4ba7_2557014cuda3std6ranges3__45__cpo9iter_swapE:
	.zero		1
	.type		_ZN41_INTERNAL_902d1c18_4_k_cu_a6af4ba7_2557014cuda3std3__48unexpectE,@object
	.size		_ZN41_INTERNAL_902d1c18_4_k_cu_a6af4ba7_2557014cuda3std3__48unexpectE,(_ZN41_INTERNAL_902d1c18_4_k_cu_a6af4ba7_2557016thrust24THRUST_300001_SM_1000_NS8cuda_cub3parE - _ZN41_INTERNAL_902d1c18_4_k_cu_a6af4ba7_2557014cuda3std3__48unexpectE)
_ZN41_INTERNAL_902d1c18_4_k_cu_a6af4ba7_2557014cuda3std3__48unexpectE:
	.zero		1
	.type		_ZN41_INTERNAL_902d1c18_4_k_cu_a6af4ba7_2557016thrust24THRUST_300001_SM_1000_NS8cuda_cub3parE,@object
	.size		_ZN41_INTERNAL_902d1c18_4_k_cu_a6af4ba7_2557016thrust24THRUST_300001_SM_1000_NS8cuda_cub3parE,(_ZN41_INTERNAL_902d1c18_4_k_cu_a6af4ba7_2557016thrust24THRUST_300001_SM_1000_NS12placeholders2_4E - _ZN41_INTERNAL_902d1c18_4_k_cu_a6af4ba7_2557016thrust24THRUST_300001_SM_1000_NS8cuda_cub3parE)
_ZN41_INTERNAL_902d1c18_4_k_cu_a6af4ba7_2557016thrust24THRUST_300001_SM_1000_NS8cuda_cub3parE:
	.zero		1
	.type		_ZN41_INTERNAL_902d1c18_4_k_cu_a6af4ba7_2557016thrust24THRUST_300001_SM_1000_NS12placeholders2_4E,@object
	.size		_ZN41_INTERNAL_902d1c18_4_k_cu_a6af4ba7_2557016thrust24THRUST_300001_SM_1000_NS12placeholders2_4E,(_ZN41_INTERNAL_902d1c18_4_k_cu_a6af4ba7_2557014cuda3std3__45__cpo4cendE - _ZN41_INTERNAL_902d1c18_4_k_cu_a6af4ba7_2557016thrust24THRUST_300001_SM_1000_NS12placeholders2_4E)
_ZN41_INTERNAL_902d1c18_4_k_cu_a6af4ba7_2557016thrust24THRUST_300001_SM_1000_NS12placeholders2_4E:
	.zero		1
	.type		_ZN41_INTERNAL_902d1c18_4_k_cu_a6af4ba7_2557014cuda3std3__45__cpo4cendE,@object
	.size		_ZN41_INTERNAL_902d1c18_4_k_cu_a6af4ba7_2557014cuda3std3__45__cpo4cendE,(_ZN41_INTERNAL_902d1c18_4_k_cu_a6af4ba7_2557014cuda3std6ranges3__45__cpo4cendE - _ZN41_INTERNAL_902d1c18_4_k_cu_a6af4ba7_2557014cuda3std3__45__cpo4cendE)
_ZN41_INTERNAL_902d1c18_4_k_cu_a6af4ba7_2557014cuda3std3__45__cpo4cendE:
	.zero		1
	.type		_ZN41_INTERNAL_902d1c18_4_k_cu_a6af4ba7_2557014cuda3std6ranges3__45__cpo4cendE,@object
	.size		_ZN41_INTERNAL_902d1c18_4_k_cu_a6af4ba7_2557014cuda3std6ranges3__45__cpo4cendE,(_ZN41_INTERNAL_902d1c18_4_k_cu_a6af4ba7_2557014cuda3std3__420unreachable_sentinelE - _ZN41_INTERNAL_902d1c18_4_k_cu_a6af4ba7_2557014cuda3std6ranges3__45__cpo4cendE)
_ZN41_INTERNAL_902d1c18_4_k_cu_a6af4ba7_2557014cuda3std6ranges3__45__cpo4cendE:
	.zero		1
	.type		_ZN41_INTERNAL_902d1c18_4_k_cu_a6af4ba7_2557014cuda3std3__420unreachable_sentinelE,@object
	.size		_ZN41_INTERNAL_902d1c18_4_k_cu_a6af4ba7_2557014cuda3std3__420unreachable_sentinelE,(_ZN41_INTERNAL_902d1c18_4_k_cu_a6af4ba7_2557014cuda3std6ranges3__45__cpo5ssizeE - _ZN41_INTERNAL_902d1c18_4_k_cu_a6af4ba7_2557014cuda3std3__420unreachable_sentinelE)
_ZN41_INTERNAL_902d1c18_4_k_cu_a6af4ba7_2557014cuda3std3__420unreachable_sentinelE:
	.zero		1
	.type		_ZN41_INTERNAL_902d1c18_4_k_cu_a6af4ba7_2557014cuda3std6ranges3__45__cpo5ssizeE,@object
	.size		_ZN41_INTERNAL_902d1c18_4_k_cu_a6af4ba7_2557014cuda3std6ranges3__45__cpo5ssizeE,(_ZN41_INTERNAL_902d1c18_4_k_cu_a6af4ba7_2557016thrust24THRUST_300001_SM_1000_NS12placeholders2_8E - _ZN41_INTERNAL_902d1c18_4_k_cu_a6af4ba7_2557014cuda3std6ranges3__45__cpo5ssizeE)
_ZN41_INTERNAL_902d1c18_4_k_cu_a6af4ba7_2557014cuda3std6ranges3__45__cpo5ssizeE:
	.zero		1
	.type		_ZN41_INTERNAL_902d1c18_4_k_cu_a6af4ba7_2557016thrust24THRUST_300001_SM_1000_NS12placeholders2_8E,@object
	.size		_ZN41_INTERNAL_902d1c18_4_k_cu_a6af4ba7_2557016thrust24THRUST_300001_SM_1000_NS12placeholders2_8E,(_ZN41_INTERNAL_902d1c18_4_k_cu_a6af4ba7_2557014cuda3std3__45__cpo5crendE - _ZN41_INTERNAL_902d1c18_4_k_cu_a6af4ba7_2557016thrust24THRUST_300001_SM_1000_NS12placeholders2_8E)
_ZN41_INTERNAL_902d1c18_4_k_cu_a6af4ba7_2557016thrust24THRUST_300001_SM_1000_NS12placeholders2_8E:
	.zero		1
	.type		_ZN41_INTERNAL_902d1c18_4_k_cu_a6af4ba7_2557014cuda3std3__45__cpo5crendE,@object
	.size		_ZN41_INTERNAL_902d1c18_4_k_cu_a6af4ba7_2557014cuda3std3__45__cpo5crendE,(_ZN41_INTERNAL_902d1c18_4_k_cu_a6af4ba7_2557014cuda3std6ranges3__45__cpo4prevE - _ZN41_INTERNAL_902d1c18_4_k_cu_a6af4ba7_2557014cuda3std3__45__cpo5crendE)
_ZN41_INTERNAL_902d1c18_4_k_cu_a6af4ba7_2557014cuda3std3__45__cpo5crendE:
	.zero		1
	.type		_ZN41_INTERNAL_902d1c18_4_k_cu_a6af4ba7_2557014cuda3std6ranges3__45__cpo4prevE,@object
	.size		_ZN41_INTERNAL_902d1c18_4_k_cu_a6af4ba7_2557014cuda3std6ranges3__45__cpo4prevE,(_ZN41_INTERNAL_902d1c18_4_k_cu_a6af4ba7_2557014cuda3std6ranges3__45__cpo9iter_moveE - _ZN41_INTERNAL_902d1c18_4_k_cu_a6af4ba7_2557014cuda3std6ranges3__45__cpo4prevE)
_ZN41_INTERNAL_902d1c18_4_k_cu_a6af4ba7_2557014cuda3std6ranges3__45__cpo4prevE:
	.zero		1
	.type		_ZN41_INTERNAL_902d1c18_4_k_cu_a6af4ba7_2557014cuda3std6ranges3__45__cpo9iter_moveE,@object
	.size		_ZN41_INTERNAL_902d1c18_4_k_cu_a6af4ba7_2557014cuda3std6ranges3__45__cpo9iter_moveE,(_ZN41_INTERNAL_902d1c18_4_k_cu_a6af4ba7_2557016thrust24THRUST_300001_SM_1000_NS6system6detail10sequential3seqE - _ZN41_INTERNAL_902d1c18_4_k_cu_a6af4ba7_2557014cuda3std6ranges3__45__cpo9iter_moveE)
_ZN41_INTERNAL_902d1c18_4_k_cu_a6af4ba7_2557014cuda3std6ranges3__45__cpo9iter_moveE:
	.zero		1
	.type		_ZN41_INTERNAL_902d1c18_4_k_cu_a6af4ba7_2557016thrust24THRUST_300001_SM_1000_NS6system6detail10sequential3seqE,@object
	.size		_ZN41_INTERNAL_902d1c18_4_k_cu_a6af4ba7_2557016thrust24THRUST_300001_SM_1000_NS6system6detail10sequential3seqE,(.L_31 - _ZN41_INTERNAL_902d1c18_4_k_cu_a6af4ba7_2557016thrust24THRUST_300001_SM_1000_NS6system6detail10sequential3seqE)
_ZN41_INTERNAL_902d1c18_4_k_cu_a6af4ba7_2557016thrust24THRUST_300001_SM_1000_NS6system6detail10sequential3seqE:
	.zero		1
.L_31:


//--------------------- .nv.constant0._ZN3cub18CUB_300001_SM_10006detail11EmptyKernelIvEEvv --------------------------
	.section	.nv.constant0._ZN3cub18CUB_300001_SM_10006detail11EmptyKernelIvEEvv,"a",@progbits
	.sectionflags	@""
	.align	4
.nv.constant0._ZN3cub18CUB_300001_SM_10006detail11EmptyKernelIvEEvv:
	.zero		896


//--------------------- SYMBOLS --------------------------

	.type		.nv.reservedSmem.offset0,@object
	.size		.nv.reservedSmem.offset0,0x4
